	.headerflags	@"EF_CUDA_TEXMODE_UNIFIED EF_CUDA_64BIT_ADDRESS EF_CUDA_ACCELERATORS EF_CUDA_SM90 EF_CUDA_VIRTUAL_SM(EF_CUDA_SM90)"
	.elftype	@"ET_EXEC"


//--------------------- .nv.info                  --------------------------
	.section	.nv.info,"",@"SHT_CUDA_INFO"
	.align	4


	//----- nvinfo : EIATTR_REGCOUNT
	.align		4
        /*0000*/ 	.byte	0x04, 0x2f
        /*0002*/ 	.short	(.L_1 - .L_0)
	.align		4
.L_0:
        /*0004*/ 	.word	index@(triton_red_fused__to_copy_add_div_mul_pow_sum_4)
        /*0008*/ 	.word	0x00000020


	//----- nvinfo : EIATTR_MIN_STACK_SIZE
	.align		4
.L_1:
        /*000c*/ 	.byte	0x04, 0x12
        /*000e*/ 	.short	(.L_3 - .L_2)
	.align		4
.L_2:
        /*0010*/ 	.word	index@(triton_red_fused__to_copy_add_div_mul_pow_sum_4)
        /*0014*/ 	.word	0x00000000


	//----- nvinfo : EIATTR_FRAME_SIZE
	.align		4
.L_3:
        /*0018*/ 	.byte	0x04, 0x11
        /*001a*/ 	.short	(.L_5 - .L_4)
	.align		4
.L_4:
        /*001c*/ 	.word	index@(triton_red_fused__to_copy_add_div_mul_pow_sum_4)
        /*0020*/ 	.word	0x00000000


	//----- nvinfo : EIATTR_MIN_STACK_SIZE
	.align		4
.L_5:
        /*0024*/ 	.byte	0x04, 0x12
        /*0026*/ 	.short	(.L_7 - .L_6)
	.align		4
.L_6:
        /*0028*/ 	.word	index@(triton_red_fused__to_copy_add_div_mul_pow_sum_4)
        /*002c*/ 	.word	0x00000000
.L_7:


//--------------------- .nv.info.triton_red_fused__to_copy_add_div_mul_pow_sum_4 --------------------------
	.section	.nv.info.triton_red_fused__to_copy_add_div_mul_pow_sum_4,"",@"SHT_CUDA_INFO"
	.sectionflags	@""
	.align	4


	//----- nvinfo : EIATTR_CUDA_API_VERSION
	.align		4
        /*0000*/ 	.byte	0x04, 0x37
        /*0002*/ 	.short	(.L_9 - .L_8)
.L_8:
        /*0004*/ 	.word	0x0000007c


	//----- nvinfo : EIATTR_KPARAM_INFO
	.align		4
.L_9:
        /*0008*/ 	.byte	0x04, 0x17
        /*000a*/ 	.short	(.L_11 - .L_10)
.L_10:
        /*000c*/ 	.word	0x00000000
        /*0010*/ 	.short	0x0008
        /*0012*/ 	.short	0x0038
        /*0014*/ 	.byte	0x00, 0xf4, 0x21, 0x00


	//----- nvinfo : EIATTR_KPARAM_INFO
	.align		4
.L_11:
        /*0018*/ 	.byte	0x04, 0x17
        /*001a*/ 	.short	(.L_13 - .L_12)
.L_12:
        /*001c*/ 	.word	0x00000000
        /*0020*/ 	.short	0x0007
        /*0022*/ 	.short	0x0034
        /*0024*/ 	.byte	0x00, 0xf0, 0x11, 0x00


	//----- nvinfo : EIATTR_KPARAM_INFO
	.align		4
.L_13:
        /*0028*/ 	.byte	0x04, 0x17
        /*002a*/ 	.short	(.L_15 - .L_14)
.L_14:
        /*002c*/ 	.word	0x00000000
        /*0030*/ 	.short	0x0006
        /*0032*/ 	.short	0x0030
        /*0034*/ 	.byte	0x00, 0xf0, 0x11, 0x00


	//----- nvinfo : EIATTR_KPARAM_INFO
	.align		4
.L_15:
        /*0038*/ 	.byte	0x04, 0x17
        /*003a*/ 	.short	(.L_17 - .L_16)
.L_16:
        /*003c*/ 	.word	0x00000000
        /*0040*/ 	.short	0x0005
        /*0042*/ 	.short	0x0028
        /*0044*/ 	.byte	0x00, 0xf4, 0x21, 0x00


	//----- nvinfo : EIATTR_KPARAM_INFO
	.align		4
.L_17:
        /*0048*/ 	.byte	0x04, 0x17
        /*004a*/ 	.short	(.L_19 - .L_18)
.L_18:
        /*004c*/ 	.word	0x00000000
        /*0050*/ 	.short	0x0004
        /*0052*/ 	.short	0x0020
        /*0054*/ 	.byte	0x00, 0xf4, 0x21, 0x00


	//----- nvinfo : EIATTR_KPARAM_INFO
	.align		4
.L_19:
        /*0058*/ 	.byte	0x04, 0x17
        /*005a*/ 	.short	(.L_21 - .L_20)
.L_20:
        /*005c*/ 	.word	0x00000000
        /*0060*/ 	.short	0x0003
        /*0062*/ 	.short	0x0018
        /*0064*/ 	.byte	0x00, 0xf4, 0x21, 0x00


	//----- nvinfo : EIATTR_KPARAM_INFO
	.align		4
.L_21:
        /*0068*/ 	.byte	0x04, 0x17
        /*006a*/ 	.short	(.L_23 - .L_22)
.L_22:
        /*006c*/ 	.word	0x00000000
        /*0070*/ 	.short	0x0002
        /*0072*/ 	.short	0x0010
        /*0074*/ 	.byte	0x00, 0xf4, 0x21, 0x00


	//----- nvinfo : EIATTR_KPARAM_INFO
	.align		4
.L_23:
        /*0078*/ 	.byte	0x04, 0x17
        /*007a*/ 	.short	(.L_25 - .L_24)
.L_24:
        /*007c*/ 	.word	0x00000000
        /*0080*/ 	.short	0x0001
        /*0082*/ 	.short	0x0008
        /*0084*/ 	.byte	0x00, 0xf4, 0x21, 0x00


	//----- nvinfo : EIATTR_KPARAM_INFO
	.align		4
.L_25:
        /*0088*/ 	.byte	0x04, 0x17
        /*008a*/ 	.short	(.L_27 - .L_26)
.L_26:
        /*008c*/ 	.word	0x00000000
        /*0090*/ 	.short	0x0000
        /*0092*/ 	.short	0x0000
        /*0094*/ 	.byte	0x00, 0xf4, 0x21, 0x00


	//----- nvinfo : EIATTR_SPARSE_MMA_MASK
	.align		4
.L_27:
        /*0098*/ 	.byte	0x03, 0x50
        /*009a*/ 	.short	0x0000


	//----- nvinfo : EIATTR_MAXREG_COUNT
	.align		4
        /*009c*/ 	.byte	0x03, 0x1b
        /*009e*/ 	.short	0x00ff


	//----- nvinfo : EIATTR_COOP_GROUP_MASK_REGIDS
	.align		4
        /*00a0*/ 	.byte	0x04, 0x29
        /*00a2*/ 	.short	(.L_29 - .L_28)


	//   ....[0]....
.L_28:
        /*00a4*/ 	.word	0xffffffff


	//   ....[1]....
        /*00a8*/ 	.word	0xffffffff


	//   ....[2]....
        /*00ac*/ 	.word	0xffffffff


	//   ....[3]....
        /*00b0*/ 	.word	0xffffffff


	//----- nvinfo : EIATTR_COOP_GROUP_INSTR_OFFSETS
	.align		4
.L_29:
        /*00b4*/ 	.byte	0x04, 0x28
        /*00b6*/ 	.short	(.L_31 - .L_30)


	//   ....[0]....
.L_30:
        /*00b8*/ 	.word	0x00000500


	//   ....[1]....
        /*00bc*/ 	.word	0x00000520


	//   ....[2]....
        /*00c0*/ 	.word	0x00000540


	//   ....[3]....
        /*00c4*/ 	.word	0x00000570


	//----- nvinfo : EIATTR_EXIT_INSTR_OFFSETS
	.align		4
.L_31:
        /*00c8*/ 	.byte	0x04, 0x1c
        /*00ca*/ 	.short	(.L_33 - .L_32)


	//   ....[0]....
.L_32:
        /*00cc*/ 	.word	0x00000a60


	//----- nvinfo : EIATTR_REQNTID
	.align		4
.L_33:
        /*00d0*/ 	.byte	0x04, 0x10
        /*00d2*/ 	.short	(.L_35 - .L_34)
.L_34:
        /*00d4*/ 	.word	0x00000100
        /*00d8*/ 	.word	0x00000001
        /*00dc*/ 	.word	0x00000001


	//----- nvinfo : EIATTR_CBANK_PARAM_SIZE
	.align		4
.L_35:
        /*00e0*/ 	.byte	0x03, 0x19
        /*00e2*/ 	.short	0x0040


	//----- nvinfo : EIATTR_PARAM_CBANK
	.align		4
        /*00e4*/ 	.byte	0x04, 0x0a
        /*00e6*/ 	.short	(.L_37 - .L_36)
	.align		4
.L_36:
        /*00e8*/ 	.word	index@(.nv.constant0.triton_red_fused__to_copy_add_div_mul_pow_sum_4)
        /*00ec*/ 	.short	0x0210
        /*00ee*/ 	.short	0x0040


	//----- nvinfo : EIATTR_SW_WAR
	.align		4
.L_37:
        /*00f0*/ 	.byte	0x04, 0x36
        /*00f2*/ 	.short	(.L_39 - .L_38)
.L_38:
        /*00f4*/ 	.word	0x00000008
.L_39:


//--------------------- .nv.callgraph             --------------------------
	.section	.nv.callgraph,"",@"SHT_CUDA_CALLGRAPH"
	.align	4
	.sectionentsize	8
	.align		4
        /*0000*/ 	.word	0x00000000
	.align		4
        /*0004*/ 	.word	0xffffffff
	.align		4
        /*0008*/ 	.word	0x00000000
	.align		4
        /*000c*/ 	.word	0xfffffffe
	.align		4
        /*0010*/ 	.word	0x00000000
	.align		4
        /*0014*/ 	.word	0xfffffffd
	.align		4
        /*0018*/ 	.word	0x00000000
	.align		4
        /*001c*/ 	.word	0xfffffffc


//--------------------- .text.triton_red_fused__to_copy_add_div_mul_pow_sum_4 --------------------------
	.section	.text.triton_red_fused__to_copy_add_div_mul_pow_sum_4,"ax",@progbits
	.align	128
        .global         triton_red_fused__to_copy_add_div_mul_pow_sum_4
        .type           triton_red_fused__to_copy_add_div_mul_pow_sum_4,@function
        .size           triton_red_fused__to_copy_add_div_mul_pow_sum_4,(.L_x_3 - triton_red_fused__to_copy_add_div_mul_pow_sum_4)
        .other          triton_red_fused__to_copy_add_div_mul_pow_sum_4,@"STO_CUDA_ENTRY STV_DEFAULT"
triton_red_fused__to_copy_add_div_mul_pow_sum_4:
.text.triton_red_fused__to_copy_add_div_mul_pow_sum_4:
[----:B------:R-:W0:Y:S02]  /*0000*/  LDC R1, c[0x0][0x28] ;  /* 0x00000a00ff017b82 */ /* 0x000e240000000800 */
[----:B------:R-:W1:Y:S01]  /*0010*/  S2R R5, SR_TID.X ;  /* 0x0000000000057919 */ /* 0x000e620000002100 */
[----:B------:R-:W2:Y:S01]  /*0020*/  S2UR UR4, SR_CTAID.X ;  /* 0x00000000000479c3 */ /* 0x000ea20000002500 */
[----:B------:R-:W-:Y:S01]  /*0030*/  HFMA2.MMA R27, -RZ, RZ, 0, 0 ;  /* 0x00000000ff1b7435 */ /* 0x000fe200000001ff */
[----:B------:R-:W-:Y:S01]  /*0040*/  ULDC UR5, c[0x0][0x240] ;  /* 0x0000900000057ab9 */ /* 0x000fe20000000800 */
[----:B------:R-:W-:Y:S01]  /*0050*/  HFMA2.MMA R9, -RZ, RZ, 0, 0 ;  /* 0x00000000ff097435 */ /* 0x000fe200000001ff */
[----:B------:R-:W-:Y:S02]  /*0060*/  MOV R0, 0xffffffc0 ;  /* 0xffffffc000007802 */ /* 0x000fe40000000f00 */
[----:B------:R-:W-:Y:S02]  /*0070*/  CS2R R6, SRZ ;  /* 0x0000000000067805 */ /* 0x000fe4000001ff00 */
[----:B------:R-:W-:Y:S01]  /*0080*/  MOV R8, 0xffffffff ;  /* 0xffffffff00087802 */ /* 0x000fe20000000f00 */
[----:B------:R-:W3:Y:S01]  /*0090*/  LDC.64 R24, c[0x0][0x228] ;  /* 0x00008a00ff187b82 */ /* 0x000ee20000000a00 */
[----:B--2---:R-:W-:Y:S01]  /*00a0*/  USHF.L.U32 UR4, UR4, 0x4, URZ ;  /* 0x0000000404047899 */ /* 0x004fe2000800063f */
[----:B-1----:R-:W-:-:S02]  /*00b0*/  SHF.R.U32.HI R4, RZ, 0x4, R5 ;  /* 0x00000004ff047819 */ /* 0x002fc40000011605 */
[C---:B------:R-:W-:Y:S02]  /*00c0*/  LOP3.LUT R3, R5.reuse, 0xf, RZ, 0xc0, !PT ;  /* 0x0000000f05037812 */ /* 0x040fe400078ec0ff */
[----:B------:R-:W-:Y:S02]  /*00d0*/  SGXT.U32 R4, R4, 0x4 ;  /* 0x000000040404781a */ /* 0x000fe40000000000 */
[----:B------:R-:W-:Y:S01]  /*00e0*/  SHF.L.U32 R5, R5, 0x2, RZ ;  /* 0x0000000205057819 */ /* 0x000fe200000006ff */
[----:B---3--:R-:W-:Y:S01]  /*00f0*/  IMAD.WIDE.U32 R24, R3, 0x8, R24 ;  /* 0x0000000803187825 */ /* 0x008fe200078e0018 */
[----:B------:R-:W-:Y:S02]  /*0100*/  LOP3.LUT R4, R4, UR4, RZ, 0xfc, !PT ;  /* 0x0000000404047c12 */ /* 0x000fe4000f8efcff */
[----:B------:R-:W-:Y:S02]  /*0110*/  LOP3.LUT R5, R5, 0x3c, RZ, 0xc0, !PT ;  /* 0x0000003c05057812 */ /* 0x000fe400078ec0ff */
[----:B------:R-:W-:-:S02]  /*0120*/  MOV R2, R24 ;  /* 0x0000001800027202 */ /* 0x000fc40000000f00 */
[----:B------:R-:W-:Y:S02]  /*0130*/  MOV R3, R25 ;  /* 0x0000001900037202 */ /* 0x000fe40000000f00 */
[C---:B------:R-:W-:Y:S02]  /*0140*/  LEA R5, R4.reuse, R5, 0xc ;  /* 0x0000000504057211 */ /* 0x040fe400078e60ff */
[----:B------:R-:W-:Y:S01]  /*0150*/  ISETP.GE.AND P1, PT, R4, UR5, PT ;  /* 0x0000000504007c0c */ /* 0x000fe2000bf26270 */
[----:B------:R-:W-:-:S12]  /*0160*/  ULDC.64 UR4, c[0x0][0x208] ;  /* 0x0000820000047ab9 */ /* 0x000fd80000000a00 */
.L_x_0:
[----:B------:R-:W1:Y:S01]  /*0170*/  LDC.64 R16, c[0x0][0x218] ;  /* 0x00008600ff107b82 */ /* 0x000e620000000a00 */
[----:B------:R-:W-:Y:S02]  /*0180*/  IADD3 R0, P0, R0, 0x40, RZ ;  /* 0x0000004000007810 */ /* 0x000fe40007f1e0ff */
[----:B------:R-:W-:Y:S02]  /*0190*/  CS2R R12, SRZ ;  /* 0x00000000000c7805 */ /* 0x000fe4000001ff00 */
[----:B------:R-:W-:Y:S01]  /*01a0*/  CS2R R10, SRZ ;  /* 0x00000000000a7805 */ /* 0x000fe2000001ff00 */
[----:B------:R2:W3:Y:S01]  /*01b0*/  LDG.E.EL.64 R20, desc[UR4][R24.64] ;  /* 0x0000000418147981 */ /* 0x0004e2000c2e1b00 */
[----:B------:R-:W-:Y:S01]  /*01c0*/  LOP3.LUT R23, R5, R0, RZ, 0xfc, !PT ;  /* 0x0000000005177212 */ /* 0x000fe200078efcff */
[----:B------:R-:W4:Y:S08]  /*01d0*/  LDC.64 R18, c[0x0][0x220] ;  /* 0x00008800ff127b82 */ /* 0x000f300000000a00 */
[----:B------:R-:W5:Y:S01]  /*01e0*/  LDC.64 R14, c[0x0][0x230] ;  /* 0x00008c00ff0e7b82 */ /* 0x000f620000000a00 */
[----:B-1----:R-:W-:-:S05]  /*01f0*/  IMAD.WIDE R16, R23, 0x2, R16 ;  /* 0x0000000217107825 */ /* 0x002fca00078e0210 */
[----:B------:R-:W3:Y:S01]  /*0200*/  @!P1 LDG.E.EL.64 R12, desc[UR4][R16.64] ;  /* 0x00000004100c9981 */ /* 0x000ee2000c2e1b00 */
[----:B----4-:R-:W-:-:S05]  /*0210*/  IMAD.WIDE R18, R23, 0x2, R18 ;  /* 0x0000000217127825 */ /* 0x010fca00078e0212 */
[----:B------:R-:W4:Y:S01]  /*0220*/  @!P1 LDG.E.EL.64 R10, desc[UR4][R18.64] ;  /* 0x00000004120a9981 */ /* 0x000f22000c2e1b00 */
[----:B-----5:R-:W-:Y:S01]  /*0230*/  IMAD.WIDE R14, R23, 0x2, R14 ;  /* 0x00000002170e7825 */ /* 0x020fe200078e020e */
[----:B------:R-:W-:-:S06]  /*0240*/  CS2R R22, SRZ ;  /* 0x0000000000167805 */ /* 0x000fcc000001ff00 */
[----:B------:R3:W5:Y:S01]  /*0250*/  @!P1 LDG.E.EL.64 R22, desc[UR4][R14.64] ;  /* 0x000000040e169981 */ /* 0x000762000c2e1b00 */
[----:B------:R-:W-:Y:S02]  /*0260*/  IADD3.X R8, RZ, R8, RZ, P0, !PT ;  /* 0x00000008ff087210 */ /* 0x000fe400007fe4ff */
[----:B------:R-:W-:-:S04]  /*0270*/  ISETP.GE.U32.AND P0, PT, R0, 0xfc0, PT ;  /* 0x00000fc00000780c */ /* 0x000fc80003f06070 */
[----:B------:R-:W-:Y:S02]  /*0280*/  ISETP.GE.U32.AND.EX P0, PT, R8, RZ, PT, P0 ;  /* 0x000000ff0800720c */ /* 0x000fe40003f06100 */
[----:B--2---:R-:W-:-:S04]  /*0290*/  IADD3 R24, P2, R24, 0x80, RZ ;  /* 0x0000008018187810 */ /* 0x004fc80007f5e0ff */
[----:B------:R-:W-:Y:S01]  /*02a0*/  IADD3.X R25, RZ, R25, RZ, P2, !PT ;  /* 0x00000019ff197210 */ /* 0x000fe200017fe4ff */
[----:B---3--:R-:W-:Y:S02]  /*02b0*/  HADD2.F32 R15, -RZ, R20.H0_H0 ;  /* 0x20000014ff0f7230 */ /* 0x008fe40000004100 */
[----:B------:R-:W-:Y:S02]  /*02c0*/  HADD2.F32 R19, -RZ, R20.H1_H1 ;  /* 0x30000014ff137230 */ /* 0x000fe40000004100 */
[----:B------:R-:W-:Y:S02]  /*02d0*/  HADD2.F32 R14, -RZ, R21.H0_H0 ;  /* 0x20000015ff0e7230 */ /* 0x000fe40000004100 */
[----:B------:R-:W-:Y:S02]  /*02e0*/  HADD2.F32 R26, -RZ, R12.H0_H0 ;  /* 0x2000000cff1a7230 */ /* 0x000fe40000004100 */
[----:B------:R-:W-:Y:S02]  /*02f0*/  HADD2.F32 R12, -RZ, R12.H1_H1 ;  /* 0x3000000cff0c7230 */ /* 0x000fe40000004100 */
[----:B----4-:R-:W-:-:S02]  /*0300*/  HADD2.F32 R17, -RZ, R10.H1_H1 ;  /* 0x3000000aff117230 */ /* 0x010fc40000004100 */
[----:B------:R-:W-:-:S03]  /*0310*/  HADD2.F32 R16, -RZ, R13.H0_H0 ;  /* 0x2000000dff107230 */ /* 0x000fc60000004100 */
[----:B------:R-:W-:Y:S01]  /*0320*/  FADD R12, R12, R17 ;  /* 0x000000110c0c7221 */ /* 0x000fe20000000000 */
[----:B------:R-:W-:Y:S02]  /*0330*/  HADD2.F32 R17, -RZ, R13.H1_H1 ;  /* 0x3000000dff117230 */ /* 0x000fe40000004100 */
[----:B------:R-:W-:Y:S02]  /*0340*/  HADD2.F32 R29, -RZ, R10.H0_H0 ;  /* 0x2000000aff1d7230 */ /* 0x000fe40000004100 */
[----:B------:R-:W-:Y:S02]  /*0350*/  HADD2.F32 R13, -RZ, R11.H0_H0 ;  /* 0x2000000bff0d7230 */ /* 0x000fe40000004100 */
[----:B------:R-:W-:Y:S02]  /*0360*/  HADD2.F32 R18, -RZ, R11.H1_H1 ;  /* 0x3000000bff127230 */ /* 0x000fe40000004100 */
[----:B------:R-:W-:Y:S01]  /*0370*/  FADD R10, R26, R29 ;  /* 0x0000001d1a0a7221 */ /* 0x000fe20000000000 */
[----:B------:R-:W-:-:S02]  /*0380*/  FADD R13, R16, R13 ;  /* 0x0000000d100d7221 */ /* 0x000fc40000000000 */
[----:B------:R-:W-:Y:S01]  /*0390*/  FADD R11, R17, R18 ;  /* 0x00000012110b7221 */ /* 0x000fe20000000000 */
[----:B------:R-:W-:Y:S02]  /*03a0*/  HADD2.F32 R18, -RZ, R21.H1_H1 ;  /* 0x30000015ff127230 */ /* 0x000fe40000004100 */
[----:B------:R-:W-:Y:S01]  /*03b0*/  FMUL R15, R15, R10 ;  /* 0x0000000a0f0f7220 */ /* 0x000fe20000400000 */
[----:B------:R-:W-:Y:S01]  /*03c0*/  FMUL R16, R19, R12 ;  /* 0x0000000c13107220 */ /* 0x000fe20000400000 */
[----:B------:R-:W-:Y:S01]  /*03d0*/  FMUL R17, R14, R13 ;  /* 0x0000000d0e117220 */ /* 0x000fe20000400000 */
[----:B-----5:R-:W-:Y:S02]  /*03e0*/  HADD2.F32 R10, -RZ, R22.H0_H0 ;  /* 0x20000016ff0a7230 */ /* 0x020fe40000004100 */
[----:B------:R-:W-:Y:S01]  /*03f0*/  FMUL R11, R18, R11 ;  /* 0x0000000b120b7220 */ /* 0x000fe20000400000 */
[----:B------:R-:W-:Y:S02]  /*0400*/  HADD2.F32 R13, -RZ, R22.H1_H1 ;  /* 0x30000016ff0d7230 */ /* 0x000fe40000004100 */
[----:B------:R-:W-:-:S02]  /*0410*/  HADD2.F32 R12, -RZ, R23.H0_H0 ;  /* 0x20000017ff0c7230 */ /* 0x000fc40000004100 */
[----:B------:R-:W-:Y:S02]  /*0420*/  HADD2.F32 R14, -RZ, R23.H1_H1 ;  /* 0x30000017ff0e7230 */ /* 0x000fe40000004100 */
[----:B------:R-:W-:Y:S01]  /*0430*/  @!P1 FFMA R27, R10, R15, R27 ;  /* 0x0000000f0a1b9223 */ /* 0x000fe2000000001b */
[----:B------:R-:W-:Y:S01]  /*0440*/  @!P1 FFMA R6, R13, R16, R6 ;  /* 0x000000100d069223 */ /* 0x000fe20000000006 */
[----:B------:R-:W-:Y:S01]  /*0450*/  @!P1 FFMA R7, R12, R17, R7 ;  /* 0x000000110c079223 */ /* 0x000fe20000000007 */
[----:B------:R-:W-:Y:S01]  /*0460*/  @!P1 FFMA R9, R14, R11, R9 ;  /* 0x0000000b0e099223 */ /* 0x000fe20000000009 */
[----:B------:R-:W-:Y:S06]  /*0470*/  @!P0 BRA `(.L_x_0) ;  /* 0xfffffffc003c8947 */ /* 0x000fec000383ffff */
[----:B------:R-:W1:Y:S01]  /*0480*/  LDC.64 R10, c[0x0][0x238] ;  /* 0x00008e00ff0a7b82 */ /* 0x000e620000000a00 */
[----:B------:R-:W-:Y:S01]  /*0490*/  MOV R0, RZ ;  /* 0x000000ff00007202 */ /* 0x000fe20000000f00 */
[----:B-1----:R-:W-:-:S05]  /*04a0*/  IMAD.WIDE R10, R4, 0x4, R10 ;  /* 0x00000004040a7825 */ /* 0x002fca00078e020a */
[----:B------:R-:W2:Y:S01]  /*04b0*/  @!P1 LDG.E.EL R0, desc[UR4][R10.64] ;  /* 0x000000040a009981 */ /* 0x000ea2000c2e1900 */
[----:B------:R-:W-:Y:S01]  /*04c0*/  FADD R6, R27, R6 ;  /* 0x000000061b067221 */ /* 0x000fe20000000000 */
[----:B------:R-:W-:-:S03]  /*04d0*/  MOV R19, 0xffffffff ;  /* 0xffffffff00137802 */ /* 0x000fc60000000f00 */
[----:B------:R-:W-:-:S04]  /*04e0*/  FADD R6, R7, R6 ;  /* 0x0000000607067221 */ /* 0x000fc80000000000 */
[----:B------:R-:W-:-:S05]  /*04f0*/  FADD R6, R9, R6 ;  /* 0x0000000609067221 */ /* 0x000fca0000000000 */
[----:B------:R-:W1:Y:S02]  /*0500*/  SHFL.BFLY PT, R7, R6, 0x8, 0x1f ;  /* 0x0d001f0006077f89 */ /* 0x000e6400000e0000 */
[----:B-1----:R-:W-:-:S05]  /*0510*/  FADD R7, R6, R7 ;  /* 0x0000000706077221 */ /* 0x002fca0000000000 */
[----:B------:R-:W1:Y:S02]  /*0520*/  SHFL.BFLY PT, R4, R7, 0x4, 0x1f ;  /* 0x0c801f0007047f89 */ /* 0x000e6400000e0000 */
[----:B-1----:R-:W-:-:S05]  /*0530*/  FADD R4, R7, R4 ;  /* 0x0000000407047221 */ /* 0x002fca0000000000 */
[----:B------:R-:W1:Y:S02]  /*0540*/  SHFL.BFLY PT, R9, R4, 0x2, 0x1f ;  /* 0x0c401f0004097f89 */ /* 0x000e6400000e0000 */
[----:B-1----:R-:W-:Y:S01]  /*0550*/  FADD R9, R4, R9 ;  /* 0x0000000904097221 */ /* 0x002fe20000000000 */
[----:B------:R-:W-:-:S04]  /*0560*/  MOV R4, 0xffffffc0 ;  /* 0xffffffc000047802 */ /* 0x000fc80000000f00 */
[----:B------:R-:W1:Y:S02]  /*0570*/  SHFL.BFLY PT, R8, R9, 0x1, 0x1f ;  /* 0x0c201f0009087f89 */ /* 0x000e6400000e0000 */
[----:B-1----:R-:W-:-:S04]  /*0580*/  FADD R8, R9, R8 ;  /* 0x0000000809087221 */ /* 0x002fc80000000000 */
[----:B------:R-:W-:Y:S01]  /*0590*/  FMUL R8, R8, -0.5 ;  /* 0xbf00000008087820 */ /* 0x000fe20000400000 */
[----:B--2---:R-:W-:-:S04]  /*05a0*/  FMUL R11, R0, R0 ;  /* 0x00000000000b7220 */ /* 0x004fc80000400000 */
[----:B------:R-:W-:-:S04]  /*05b0*/  FMUL R11, R11, R0 ;  /* 0x000000000b0b7220 */ /* 0x000fc80000400000 */
[----:B------:R-:W-:-:S04]  /*05c0*/  FMUL R8, R8, R11 ;  /* 0x0000000b08087220 */ /* 0x000fc80000400000 */
[----:B------:R-:W-:-:S07]  /*05d0*/  FMUL R18, R8, 0.000244140625 ;  /* 0x3980000008127820 */ /* 0x000fce0000400000 */
.L_x_1:
[----:B-1----:R-:W1:Y:S01]  /*05e0*/  LDC.64 R22, c[0x0][0x218] ;  /* 0x00008600ff167b82 */ /* 0x002e620000000a00 */
[----:B------:R-:W-:Y:S02]  /*05f0*/  IADD3 R4, P0, R4, 0x40, RZ ;  /* 0x0000004004047810 */ /* 0x000fe40007f1e0ff */
[----:B------:R-:W-:Y:S02]  /*0600*/  CS2R R8, SRZ ;  /* 0x0000000000087805 */ /* 0x000fe4000001ff00 */
[----:B------:R-:W-:Y:S02]  /*0610*/  CS2R R6, SRZ ;  /* 0x0000000000067805 */ /* 0x000fe4000001ff00 */
[----:B------:R-:W-:Y:S01]  /*0620*/  LOP3.LUT R21, R5, R4, RZ, 0xfc, !PT ;  /* 0x0000000405157212 */ /* 0x000fe200078efcff */
[----:B------:R-:W2:Y:S08]  /*0630*/  LDC.64 R10, c[0x0][0x220] ;  /* 0x00008800ff0a7b82 */ /* 0x000eb00000000a00 */
[----:B------:R-:W3:Y:S01]  /*0640*/  LDC.64 R14, c[0x0][0x230] ;  /* 0x00008c00ff0e7b82 */ /* 0x000ee20000000a00 */
[----:B-1----:R-:W-:-:S07]  /*0650*/  IMAD.WIDE R22, R21, 0x2, R22 ;  /* 0x0000000215167825 */ /* 0x002fce00078e0216 */
[----:B------:R-:W1:Y:S01]  /*0660*/  LDC.64 R16, c[0x0][0x210] ;  /* 0x00008400ff107b82 */ /* 0x000e620000000a00 */
[----:B------:R-:W4:Y:S01]  /*0670*/  @!P1 LDG.E.EF.64 R8, desc[UR4][R22.64] ;  /* 0x0000000416089981 */ /* 0x000f22000c0e1b00 */
[C---:B--2---:R-:W-:Y:S01]  /*0680*/  IMAD.WIDE R24, R21.reuse, 0x2, R10 ;  /* 0x0000000215187825 */ /* 0x044fe200078e020a */
[----:B------:R-:W-:Y:S02]  /*0690*/  CS2R R12, SRZ ;  /* 0x00000000000c7805 */ /* 0x000fe4000001ff00 */
[----:B------:R2:W5:Y:S04]  /*06a0*/  LDG.E.EL.64 R10, desc[UR4][R2.64] ;  /* 0x00000004020a7981 */ /* 0x000568000c2e1b00 */
[----:B------:R-:W5:Y:S01]  /*06b0*/  @!P1 LDG.E.EF.64 R6, desc[UR4][R24.64] ;  /* 0x0000000418069981 */ /* 0x000f62000c0e1b00 */
[----:B---3--:R-:W-:-:S05]  /*06c0*/  IMAD.WIDE R26, R21, 0x2, R14 ;  /* 0x00000002151a7825 */ /* 0x008fca00078e020e */
[----:B------:R-:W3:Y:S01]  /*06d0*/  @!P1 LDG.E.EF.64 R12, desc[UR4][R26.64] ;  /* 0x000000041a0c9981 */ /* 0x000ee2000c0e1b00 */
[----:B-1----:R-:W-:Y:S01]  /*06e0*/  IMAD.WIDE R14, R21, 0x2, R16 ;  /* 0x00000002150e7825 */ /* 0x002fe200078e0210 */
[----:B------:R-:W-:-:S06]  /*06f0*/  CS2R R16, SRZ ;  /* 0x0000000000107805 */ /* 0x000fcc000001ff00 */
[----:B------:R-:W3:Y:S01]  /*0700*/  @!P1 LDG.E.EF.64 R16, desc[UR4][R14.64] ;  /* 0x000000040e109981 */ /* 0x000ee2000c0e1b00 */
[----:B------:R-:W-:Y:S02]  /*0710*/  IADD3.X R19, RZ, R19, RZ, P0, !PT ;  /* 0x00000013ff137210 */ /* 0x000fe400007fe4ff */
[----:B------:R-:W-:-:S04]  /*0720*/  ISETP.GE.U32.AND P0, PT, R4, 0xfc0, PT ;  /* 0x00000fc00400780c */ /* 0x000fc80003f06070 */
[----:B------:R-:W-:Y:S02]  /*0730*/  ISETP.GE.U32.AND.EX P0, PT, R19, RZ, PT, P0 ;  /* 0x000000ff1300720c */ /* 0x000fe40003f06100 */
[----:B--2---:R-:W-:-:S04]  /*0740*/  IADD3 R2, P2, R2, 0x80, RZ ;  /* 0x0000008002027810 */ /* 0x004fc80007f5e0ff */
[----:B------:R-:W-:Y:S01]  /*0750*/  IADD3.X R3, RZ, R3, RZ, P2, !PT ;  /* 0x00000003ff037210 */ /* 0x000fe200017fe4ff */
[----:B----4-:R-:W-:Y:S02]  /*0760*/  HADD2.F32 R20, -RZ, R8.H0_H0 ;  /* 0x20000008ff147230 */ /* 0x010fe40000004100 */
[----:B------:R-:W-:Y:S02]  /*0770*/  HADD2.F32 R8, -RZ, R8.H1_H1 ;  /* 0x30000008ff087230 */ /* 0x000fe40000004100 */
[----:B-----5:R-:W-:Y:S02]  /*0780*/  HADD2.F32 R23, -RZ, R6.H1_H1 ;  /* 0x30000006ff177230 */ /* 0x020fe40000004100 */
[----:B------:R-:W-:Y:S02]  /*0790*/  HADD2.F32 R21, -RZ, R6.H0_H0 ;  /* 0x20000006ff157230 */ /* 0x000fe40000004100 */
[----:B------:R-:W-:Y:S02]  /*07a0*/  HADD2.F32 R6, -RZ, R9.H1_H1 ;  /* 0x30000009ff067230 */ /* 0x000fe40000004100 */
[----:B------:R-:W-:Y:S01]  /*07b0*/  FADD R8, R8, R23 ;  /* 0x0000001708087221 */ /* 0x000fe20000000000 */
[----:B------:R-:W-:-:S02]  /*07c0*/  HADD2.F32 R9, -RZ, R9.H0_H0 ;  /* 0x20000009ff097230 */ /* 0x000fc40000004100 */
[----:B------:R-:W-:Y:S01]  /*07d0*/  FADD R20, R20, R21 ;  /* 0x0000001514147221 */ /* 0x000fe20000000000 */
[----:B------:R-:W-:Y:S02]  /*07e0*/  HADD2.F32 R22, -RZ, R7.H0_H0 ;  /* 0x20000007ff167230 */ /* 0x000fe40000004100 */
[----:B------:R-:W-:Y:S02]  /*07f0*/  HADD2.F32 R23, -RZ, R7.H1_H1 ;  /* 0x30000007ff177230 */ /* 0x000fe40000004100 */
[----:B------:R-:W-:Y:S02]  /*0800*/  HADD2.F32 R21, -RZ, R10.H1_H1 ;  /* 0x3000000aff157230 */ /* 0x000fe40000004100 */
[----:B------:R-:W-:Y:S02]  /*0810*/  HADD2.F32 R7, -RZ, R10.H0_H0 ;  /* 0x2000000aff077230 */ /* 0x000fe40000004100 */
[----:B------:R-:W-:Y:S01]  /*0820*/  FADD R9, R9, R22 ;  /* 0x0000001609097221 */ /* 0x000fe20000000000 */
[----:B------:R-:W-:-:S02]  /*0830*/  HADD2.F32 R10, -RZ, R11.H0_H0 ;  /* 0x2000000bff0a7230 */ /* 0x000fc40000004100 */
[----:B------:R-:W-:Y:S01]  /*0840*/  FMUL R21, R21, R8 ;  /* 0x0000000815157220 */ /* 0x000fe20000400000 */
[----:B---3--:R-:W-:Y:S02]  /*0850*/  HADD2.F32 R8, -RZ, R12.H1_H1 ;  /* 0x3000000cff087230 */ /* 0x008fe40000004100 */
[----:B------:R-:W-:Y:S01]  /*0860*/  FADD R6, R6, R23 ;  /* 0x0000001706067221 */ /* 0x000fe20000000000 */
[----:B------:R-:W-:Y:S02]  /*0870*/  HADD2.F32 R12, -RZ, R12.H0_H0 ;  /* 0x2000000cff0c7230 */ /* 0x000fe40000004100 */
[----:B------:R-:W-:Y:S01]  /*0880*/  FMUL R9, R10, R9 ;  /* 0x000000090a097220 */ /* 0x000fe20000400000 */
[----:B------:R-:W-:Y:S02]  /*0890*/  HADD2.F32 R10, -RZ, R13.H0_H0 ;  /* 0x2000000dff0a7230 */ /* 0x000fe40000004100 */
[----:B------:R-:W-:Y:S01]  /*08a0*/  FMUL R7, R7, R20 ;  /* 0x0000001407077220 */ /* 0x000fe20000400000 */
[----:B------:R-:W-:-:S02]  /*08b0*/  HADD2.F32 R23, -RZ, R11.H1_H1 ;  /* 0x3000000bff177230 */ /* 0x000fc40000004100 */
[----:B------:R-:W-:Y:S01]  /*08c0*/  FADD R11, R8, R8 ;  /* 0x00000008080b7221 */ /* 0x000fe20000000000 */
[----:B------:R-:W-:Y:S02]  /*08d0*/  HADD2.F32 R20, -RZ, R13.H1_H1 ;  /* 0x3000000dff147230 */ /* 0x000fe40000004100 */
[----:B------:R-:W-:Y:S01]  /*08e0*/  FADD R13, R12, R12 ;  /* 0x0000000c0c0d7221 */ /* 0x000fe20000000000 */
[----:B------:R-:W-:Y:S01]  /*08f0*/  FADD R25, R10, R10 ;  /* 0x0000000a0a197221 */ /* 0x000fe20000000000 */
[C---:B------:R-:W-:Y:S01]  /*0900*/  FMUL R8, R18.reuse, R11 ;  /* 0x0000000b12087220 */ /* 0x040fe20000400000 */
[----:B------:R-:W-:Y:S01]  /*0910*/  FMUL R11, R23, R6 ;  /* 0x00000006170b7220 */ /* 0x000fe20000400000 */
[C---:B------:R-:W-:Y:S01]  /*0920*/  FMUL R6, R18.reuse, R13 ;  /* 0x0000000d12067220 */ /* 0x040fe20000400000 */
[----:B------:R-:W-:Y:S01]  /*0930*/  FMUL R10, R18, R25 ;  /* 0x00000019120a7220 */ /* 0x000fe20000400000 */
[----:B------:R-:W-:Y:S01]  /*0940*/  FADD R13, R20, R20 ;  /* 0x00000014140d7221 */ /* 0x000fe20000000000 */
[----:B------:R-:W-:-:S02]  /*0950*/  FFMA R21, R21, R0, R8 ;  /* 0x0000000015157223 */ /* 0x000fc40000000008 */
[-C--:B------:R-:W-:Y:S01]  /*0960*/  FFMA R9, R9, R0.reuse, R10 ;  /* 0x0000000009097223 */ /* 0x080fe2000000000a */
[----:B------:R-:W-:Y:S01]  /*0970*/  FMUL R10, R18, R13 ;  /* 0x0000000d120a7220 */ /* 0x000fe20000400000 */
[-C--:B------:R-:W-:Y:S01]  /*0980*/  FFMA R7, R7, R0.reuse, R6 ;  /* 0x0000000007077223 */ /* 0x080fe20000000006 */
[----:B------:R-:W-:Y:S02]  /*0990*/  HADD2.F32 R6, -RZ, R16.H0_H0 ;  /* 0x20000010ff067230 */ /* 0x000fe40000004100 */
[----:B------:R-:W-:Y:S02]  /*09a0*/  HADD2.F32 R8, -RZ, R17.H0_H0 ;  /* 0x20000011ff087230 */ /* 0x000fe40000004100 */
[----:B------:R-:W-:Y:S01]  /*09b0*/  FFMA R10, R11, R0, R10 ;  /* 0x000000000b0a7223 */ /* 0x000fe2000000000a */
[----:B------:R-:W-:Y:S02]  /*09c0*/  HADD2.F32 R16, -RZ, R16.H1_H1 ;  /* 0x30000010ff107230 */ /* 0x000fe40000004100 */
[----:B------:R-:W-:-:S02]  /*09d0*/  HADD2.F32 R17, -RZ, R17.H1_H1 ;  /* 0x30000011ff117230 */ /* 0x000fc40000004100 */
[----:B------:R-:W-:Y:S01]  /*09e0*/  FADD R6, R6, R7 ;  /* 0x0000000706067221 */ /* 0x000fe20000000000 */
[----:B------:R-:W-:Y:S01]  /*09f0*/  FADD R8, R8, R9 ;  /* 0x0000000908087221 */ /* 0x000fe20000000000 */
[----:B------:R-:W-:Y:S01]  /*0a00*/  FADD R21, R16, R21 ;  /* 0x0000001510157221 */ /* 0x000fe20000000000 */
[----:B------:R-:W-:-:S04]  /*0a10*/  FADD R17, R17, R10 ;  /* 0x0000000a11117221 */ /* 0x000fc80000000000 */
[----:B------:R-:W-:Y:S02]  /*0a20*/  F2FP.F16.F32.PACK_AB R6, R21, R6 ;  /* 0x000000061506723e */ /* 0x000fe400000000ff */
[----:B------:R-:W-:-:S05]  /*0a30*/  F2FP.F16.F32.PACK_AB R7, R17, R8 ;  /* 0x000000081107723e */ /* 0x000fca00000000ff */
[----:B------:R1:W-:Y:S01]  /*0a40*/  @!P1 STG.E.64 desc[UR4][R14.64], R6 ;  /* 0x000000060e009986 */ /* 0x0003e2000c101b04 */
[----:B------:R-:W-:Y:S05]  /*0a50*/  @!P0 BRA `(.L_x_1) ;  /* 0xfffffff800e08947 */ /* 0x000fea000383ffff */
[----:B------:R-:W-:Y:S05]  /*0a60*/  EXIT ;  /* 0x000000000000794d */ /* 0x000fea0003800000 */
.L_x_2:
[----:B------:R-:W-:-:S00]  /*0a70*/  BRA `(.L_x_2) ;  /* 0xfffffffc00fc7947 */ /* 0x000fc0000383ffff */
[----:B------:R-:W-:-:S00]  /*0a80*/  NOP ;  /* 0x0000000000007918 */ /* 0x000fc00000000000 */
[----:B------:R-:W-:-:S00]  /*0a90*/  NOP ;  /* 0x0000000000007918 */ /* 0x000fc00000000000 */
[----:B------:R-:W-:-:S00]  /*0aa0*/  NOP ;  /* 0x0000000000007918 */ /* 0x000fc00000000000 */
[----:B------:R-:W-:-:S00]  /*0ab0*/  NOP ;  /* 0x0000000000007918 */ /* 0x000fc00000000000 */
[----:B------:R-:W-:-:S00]  /*0ac0*/  NOP ;  /* 0x0000000000007918 */ /* 0x000fc00000000000 */
[----:B------:R-:W-:-:S00]  /*0ad0*/  NOP ;  /* 0x0000000000007918 */ /* 0x000fc00000000000 */
[----:B------:R-:W-:-:S00]  /*0ae0*/  NOP ;  /* 0x0000000000007918 */ /* 0x000fc00000000000 */
[----:B------:R-:W-:-:S00]  /*0af0*/  NOP ;  /* 0x0000000000007918 */ /* 0x000fc00000000000 */
.L_x_3:


//--------------------- .nv.constant0.triton_red_fused__to_copy_add_div_mul_pow_sum_4 --------------------------
	.section	.nv.constant0.triton_red_fused__to_copy_add_div_mul_pow_sum_4,"a",@progbits
	.sectionflags	@""
	.align	4
.nv.constant0.triton_red_fused__to_copy_add_div_mul_pow_sum_4:
	.zero		592
